//
// Generated by NVIDIA NVVM Compiler
//
// Compiler Build ID: CL-36424714
// Cuda compilation tools, release 13.0, V13.0.88
// Based on NVVM 20.0.0
//

.version 9.0
.target sm_100
.address_size 64

	// .globl	_Z20optimized_add_kernelPKfS0_Pfi

.visible .entry _Z20optimized_add_kernelPKfS0_Pfi(
	.param .u64 .ptr .align 1 _Z20optimized_add_kernelPKfS0_Pfi_param_0,
	.param .u64 .ptr .align 1 _Z20optimized_add_kernelPKfS0_Pfi_param_1,
	.param .u64 .ptr .align 1 _Z20optimized_add_kernelPKfS0_Pfi_param_2,
	.param .u32 _Z20optimized_add_kernelPKfS0_Pfi_param_3
)
{
	.reg .pred 	%p<7>;
	.reg .b32 	%r<31>;
	.reg .b32 	%f<16>;
	.reg .b64 	%rd<25>;

	ld.param.u64 	%rd4, [_Z20optimized_add_kernelPKfS0_Pfi_param_0];
	ld.param.u64 	%rd5, [_Z20optimized_add_kernelPKfS0_Pfi_param_1];
	ld.param.u64 	%rd6, [_Z20optimized_add_kernelPKfS0_Pfi_param_2];
	ld.param.u32 	%r12, [_Z20optimized_add_kernelPKfS0_Pfi_param_3];
	cvta.to.global.u64 	%rd1, %rd6;
	cvta.to.global.u64 	%rd2, %rd5;
	cvta.to.global.u64 	%rd3, %rd4;
	mov.u32 	%r13, %ctaid.x;
	mov.u32 	%r14, %ntid.x;
	mov.u32 	%r15, %tid.x;
	mad.lo.s32 	%r29, %r13, %r14, %r15;
	mov.u32 	%r16, %nctaid.x;
	mul.lo.s32 	%r2, %r14, %r16;
	setp.ge.s32 	%p1, %r29, %r12;
	@%p1 bra 	$L__BB0_7;
	add.s32 	%r17, %r29, %r2;
	max.s32 	%r18, %r12, %r17;
	setp.lt.s32 	%p2, %r17, %r12;
	selp.u32 	%r19, 1, 0, %p2;
	add.s32 	%r20, %r17, %r19;
	sub.s32 	%r21, %r18, %r20;
	div.u32 	%r22, %r21, %r2;
	add.s32 	%r3, %r22, %r19;
	and.b32  	%r23, %r3, 3;
	setp.eq.s32 	%p3, %r23, 3;
	@%p3 bra 	$L__BB0_4;
	add.s32 	%r24, %r3, 1;
	and.b32  	%r25, %r24, 3;
	neg.s32 	%r27, %r25;
$L__BB0_3:
	.pragma "nounroll";
	mul.wide.s32 	%rd7, %r29, 4;
	add.s64 	%rd8, %rd1, %rd7;
	add.s64 	%rd9, %rd2, %rd7;
	add.s64 	%rd10, %rd3, %rd7;
	ld.global.nc.f32 	%f1, [%rd10];
	ld.global.nc.f32 	%f2, [%rd9];
	add.f32 	%f3, %f1, %f2;
	st.global.f32 	[%rd8], %f3;
	add.s32 	%r29, %r29, %r2;
	add.s32 	%r27, %r27, 1;
	setp.ne.s32 	%p4, %r27, 0;
	@%p4 bra 	$L__BB0_3;
$L__BB0_4:
	setp.lt.u32 	%p5, %r3, 3;
	@%p5 bra 	$L__BB0_7;
	mul.wide.s32 	%rd15, %r2, 4;
	shl.b32 	%r26, %r2, 2;
$L__BB0_6:
	mul.wide.s32 	%rd11, %r29, 4;
	add.s64 	%rd12, %rd3, %rd11;
	ld.global.nc.f32 	%f4, [%rd12];
	add.s64 	%rd13, %rd2, %rd11;
	ld.global.nc.f32 	%f5, [%rd13];
	add.f32 	%f6, %f4, %f5;
	add.s64 	%rd14, %rd1, %rd11;
	st.global.f32 	[%rd14], %f6;
	add.s64 	%rd16, %rd12, %rd15;
	ld.global.nc.f32 	%f7, [%rd16];
	add.s64 	%rd17, %rd13, %rd15;
	ld.global.nc.f32 	%f8, [%rd17];
	add.f32 	%f9, %f7, %f8;
	add.s64 	%rd18, %rd14, %rd15;
	st.global.f32 	[%rd18], %f9;
	add.s64 	%rd19, %rd16, %rd15;
	ld.global.nc.f32 	%f10, [%rd19];
	add.s64 	%rd20, %rd17, %rd15;
	ld.global.nc.f32 	%f11, [%rd20];
	add.f32 	%f12, %f10, %f11;
	add.s64 	%rd21, %rd18, %rd15;
	st.global.f32 	[%rd21], %f12;
	add.s64 	%rd22, %rd19, %rd15;
	ld.global.nc.f32 	%f13, [%rd22];
	add.s64 	%rd23, %rd20, %rd15;
	ld.global.nc.f32 	%f14, [%rd23];
	add.f32 	%f15, %f13, %f14;
	add.s64 	%rd24, %rd21, %rd15;
	st.global.f32 	[%rd24], %f15;
	add.s32 	%r29, %r26, %r29;
	setp.lt.s32 	%p6, %r29, %r12;
	@%p6 bra 	$L__BB0_6;
$L__BB0_7:
	ret;

}


// ===== COMPILED SASS (sm_100) =====

	.target	sm_100

	.elftype	@"ET_EXEC"


//--------------------- .note.nv.tkinfo           --------------------------
	.section	.note.nv.tkinfo,"",@"SHT_NOTE"
	.sectionflags	@"SHF_NOTE_NV_TKINFO"
	.tkinfo
        /*0018*/ 	.word	0x00000002
        /*0030*/ 	.string	""
        /*0030*/ 	.string	"ptxas"
        /*0030*/ 	.string	"Cuda compilation tools, release 13.0, V13.0.88"
        /*0030*/ 	.string	"Build cuda_13.0.r13.0/compiler.36424714_0"
        /*0030*/ 	.string	"-arch sm_100 -m 64 "



//--------------------- .note.nv.cuinfo           --------------------------
	.section	.note.nv.cuinfo,"",@"SHT_NOTE"
	.sectionflags	@"SHF_NOTE_NV_CUINFO"
        /*0018*/ 	.short	0x0002
        /*001a*/ 	.short	0x0064
        /*001c*/ 	.short	0x0082
	.zero		2


//--------------------- .nv.info                  --------------------------
	.section	.nv.info,"",@"SHT_CUDA_INFO"
	.align	4


	//----- nvinfo : EIATTR_REGCOUNT
	.align		4
        /*0000*/ 	.byte	0x04, 0x2f
        /*0002*/ 	.short	(.L_1 - .L_0)
	.align		4
.L_0:
        /*0004*/ 	.word	index@(_Z20optimized_add_kernelPKfS0_Pfi)
        /*0008*/ 	.word	0x0000001c


	//----- nvinfo : EIATTR_FRAME_SIZE
	.align		4
.L_1:
        /*000c*/ 	.byte	0x04, 0x11
        /*000e*/ 	.short	(.L_3 - .L_2)
	.align		4
.L_2:
        /*0010*/ 	.word	index@(_Z20optimized_add_kernelPKfS0_Pfi)
        /*0014*/ 	.word	0x00000000


	//----- nvinfo : EIATTR_MIN_STACK_SIZE
	.align		4
.L_3:
        /*0018*/ 	.byte	0x04, 0x12
        /*001a*/ 	.short	(.L_5 - .L_4)
	.align		4
.L_4:
        /*001c*/ 	.word	index@(_Z20optimized_add_kernelPKfS0_Pfi)
        /*0020*/ 	.word	0x00000000
.L_5:


//--------------------- .nv.compat                --------------------------
	.section	.nv.compat,"",@"SHT_CUDA_COMPAT_INFO"
	.align	4
        /*0000*/ 	.byte	0x02, 0x09, 0x00, 0x00, 0x02, 0x02, 0x01, 0x00, 0x02, 0x05, 0x05, 0x00, 0x03, 0x07, 0x01, 0x01
        /*0010*/ 	.byte	0x02, 0x03, 0x00, 0x00, 0x02, 0x06, 0x01, 0x00, 0x04, 0x0b, 0x08, 0x00, 0x09, 0x00, 0x00, 0x00
        /*0020*/ 	.byte	0x00, 0x00, 0x00, 0x00


//--------------------- .nv.info._Z20optimized_add_kernelPKfS0_Pfi --------------------------
	.section	.nv.info._Z20optimized_add_kernelPKfS0_Pfi,"",@"SHT_CUDA_INFO"
	.sectionflags	@""
	.align	4


	//----- nvinfo : EIATTR_CUDA_API_VERSION
	.align		4
        /*0000*/ 	.byte	0x04, 0x37
        /*0002*/ 	.short	(.L_7 - .L_6)
.L_6:
        /*0004*/ 	.word	0x00000082


	//----- nvinfo : EIATTR_KPARAM_INFO
	.align		4
.L_7:
        /*0008*/ 	.byte	0x04, 0x17
        /*000a*/ 	.short	(.L_9 - .L_8)
.L_8:
        /*000c*/ 	.word	0x00000000
        /*0010*/ 	.short	0x0003
        /*0012*/ 	.short	0x0018
        /*0014*/ 	.byte	0x00, 0xf0, 0x11, 0x00


	//----- nvinfo : EIATTR_KPARAM_INFO
	.align		4
.L_9:
        /*0018*/ 	.byte	0x04, 0x17
        /*001a*/ 	.short	(.L_11 - .L_10)
.L_10:
        /*001c*/ 	.word	0x00000000
        /*0020*/ 	.short	0x0002
        /*0022*/ 	.short	0x0010
        /*0024*/ 	.byte	0x00, 0xf5, 0x21, 0x00


	//----- nvinfo : EIATTR_KPARAM_INFO
	.align		4
.L_11:
        /*0028*/ 	.byte	0x04, 0x17
        /*002a*/ 	.short	(.L_13 - .L_12)
.L_12:
        /*002c*/ 	.word	0x00000000
        /*0030*/ 	.short	0x0001
        /*0032*/ 	.short	0x0008
        /*0034*/ 	.byte	0x00, 0xf5, 0x21, 0x00


	//----- nvinfo : EIATTR_KPARAM_INFO
	.align		4
.L_13:
        /*0038*/ 	.byte	0x04, 0x17
        /*003a*/ 	.short	(.L_15 - .L_14)
.L_14:
        /*003c*/ 	.word	0x00000000
        /*0040*/ 	.short	0x0000
        /*0042*/ 	.short	0x0000
        /*0044*/ 	.byte	0x00, 0xf5, 0x21, 0x00


	//----- nvinfo : EIATTR_SPARSE_MMA_MASK
	.align		4
.L_15:
        /*0048*/ 	.byte	0x03, 0x50
        /*004a*/ 	.short	0x0000


	//----- nvinfo : EIATTR_MAXREG_COUNT
	.align		4
        /*004c*/ 	.byte	0x03, 0x1b
        /*004e*/ 	.short	0x00ff


	//----- nvinfo : EIATTR_MERCURY_ISA_VERSION
	.align		4
        /*0050*/ 	.byte	0x03, 0x5f
        /*0052*/ 	.short	0x0101


	//----- nvinfo : EIATTR_VRC_CTA_INIT_COUNT
	.align		4
        /*0054*/ 	.byte	0x02, 0x4a
	.zero		1
	.zero		1


	//----- nvinfo : EIATTR_EXIT_INSTR_OFFSETS
	.align		4
        /*0058*/ 	.byte	0x04, 0x1c
        /*005a*/ 	.short	(.L_17 - .L_16)


	//   ....[0]....
.L_16:
        /*005c*/ 	.word	0x00000090


	//   ....[1]....
        /*0060*/ 	.word	0x000003a0


	//   ....[2]....
        /*0064*/ 	.word	0x000005d0


	//----- nvinfo : EIATTR_CRS_STACK_SIZE
	.align		4
.L_17:
        /*0068*/ 	.byte	0x04, 0x1e
        /*006a*/ 	.short	(.L_19 - .L_18)
.L_18:
        /*006c*/ 	.word	0x00000000


	//----- nvinfo : EIATTR_CBANK_PARAM_SIZE
	.align		4
.L_19:
        /*0070*/ 	.byte	0x03, 0x19
        /*0072*/ 	.short	0x001c


	//----- nvinfo : EIATTR_PARAM_CBANK
	.align		4
        /*0074*/ 	.byte	0x04, 0x0a
        /*0076*/ 	.short	(.L_21 - .L_20)
	.align		4
.L_20:
        /*0078*/ 	.word	index@(.nv.constant0._Z20optimized_add_kernelPKfS0_Pfi)
        /*007c*/ 	.short	0x0380
        /*007e*/ 	.short	0x001c


	//----- nvinfo : EIATTR_SW_WAR
	.align		4
.L_21:
        /*0080*/ 	.byte	0x04, 0x36
        /*0082*/ 	.short	(.L_23 - .L_22)
.L_22:
        /*0084*/ 	.word	0x00000008
.L_23:


//--------------------- .nv.callgraph             --------------------------
	.section	.nv.callgraph,"",@"SHT_CUDA_CALLGRAPH"
	.align	4
	.sectionentsize	8
	.align		4
        /*0000*/ 	.word	0x00000000
	.align		4
        /*0004*/ 	.word	0xffffffff
	.align		4
        /*0008*/ 	.word	0x00000000
	.align		4
        /*000c*/ 	.word	0xfffffffe
	.align		4
        /*0010*/ 	.word	0x00000000
	.align		4
        /*0014*/ 	.word	0xfffffffd
	.align		4
        /*0018*/ 	.word	0x00000000
	.align		4
        /*001c*/ 	.word	0xfffffffc


//--------------------- .text._Z20optimized_add_kernelPKfS0_Pfi --------------------------
	.section	.text._Z20optimized_add_kernelPKfS0_Pfi,"ax",@progbits
	.align	128
        .global         _Z20optimized_add_kernelPKfS0_Pfi
        .type           _Z20optimized_add_kernelPKfS0_Pfi,@function
        .size           _Z20optimized_add_kernelPKfS0_Pfi,(.L_x_5 - _Z20optimized_add_kernelPKfS0_Pfi)
        .other          _Z20optimized_add_kernelPKfS0_Pfi,@"STO_CUDA_ENTRY STV_DEFAULT"
_Z20optimized_add_kernelPKfS0_Pfi:
.text._Z20optimized_add_kernelPKfS0_Pfi:
[----:B------:R-:W-:Y:S01]  /*0000*/  LDC R1, c[0x0][0x37c] ;  /* 0x0000df00ff017b82 */ /* 0x000fe20000000800 */
[----:B------:R-:W0:Y:S07]  /*0010*/  S2R R3, SR_TID.X ;  /* 0x0000000000037919 */ /* 0x000e2e0000002100 */
[----:B------:R-:W0:Y:S01]  /*0020*/  S2UR UR4, SR_CTAID.X ;  /* 0x00000000000479c3 */ /* 0x000e220000002500 */
[----:B------:R-:W1:Y:S07]  /*0030*/  LDCU UR6, c[0x0][0x398] ;  /* 0x00007300ff0677ac */ /* 0x000e6e0008000800 */
[----:B------:R-:W0:Y:S01]  /*0040*/  LDC R0, c[0x0][0x360] ;  /* 0x0000d800ff007b82 */ /* 0x000e220000000800 */
[----:B------:R-:W2:Y:S01]  /*0050*/  LDCU UR5, c[0x0][0x370] ;  /* 0x00006e00ff0577ac */ /* 0x000ea20008000800 */
[----:B0-----:R-:W-:-:S02]  /*0060*/  IMAD R3, R0, UR4, R3 ;  /* 0x0000000400037c24 */ /* 0x001fc4000f8e0203 */
[----:B--2---:R-:W-:-:S03]  /*0070*/  IMAD R0, R0, UR5, RZ ;  /* 0x0000000500007c24 */ /* 0x004fc6000f8e02ff */
[----:B-1----:R-:W-:-:S13]  /*0080*/  ISETP.GE.AND P0, PT, R3, UR6, PT ;  /* 0x0000000603007c0c */ /* 0x002fda000bf06270 */
[----:B------:R-:W-:Y:S05]  /*0090*/  @P0 EXIT ;  /* 0x000000000000094d */ /* 0x000fea0003800000 */
[----:B------:R-:W0:Y:S01]  /*00a0*/  I2F.U32.RP R8, R0 ;  /* 0x0000000000087306 */ /* 0x000e220000209000 */
[----:B------:R-:W-:Y:S01]  /*00b0*/  IADD3 R2, PT, PT, R0, R3, RZ ;  /* 0x0000000300027210 */ /* 0x000fe20007ffe0ff */
[----:B------:R-:W1:Y:S01]  /*00c0*/  LDCU.64 UR4, c[0x0][0x358] ;  /* 0x00006b00ff0477ac */ /* 0x000e620008000a00 */
[----:B------:R-:W-:Y:S01]  /*00d0*/  IADD3 R9, PT, PT, RZ, -R0, RZ ;  /* 0x80000000ff097210 */ /* 0x000fe20007ffe0ff */
[----:B------:R-:W-:Y:S01]  /*00e0*/  BSSY.RECONVERGENT B0, `(.L_x_0) ;  /* 0x000002b000007945 */ /* 0x000fe20003800200 */
[C---:B------:R-:W-:Y:S02]  /*00f0*/  ISETP.GE.AND P0, PT, R2.reuse, UR6, PT ;  /* 0x0000000602007c0c */ /* 0x040fe4000bf06270 */
[----:B------:R-:W-:Y:S02]  /*0100*/  VIMNMX R7, PT, PT, R2, UR6, !PT ;  /* 0x0000000602077c48 */ /* 0x000fe4000ffe0100 */
[----:B------:R-:W-:Y:S02]  /*0110*/  SEL R6, RZ, 0x1, P0 ;  /* 0x00000001ff067807 */ /* 0x000fe40000000000 */
[----:B------:R-:W-:-:S02]  /*0120*/  ISETP.NE.U32.AND P2, PT, R0, RZ, PT ;  /* 0x000000ff0000720c */ /* 0x000fc40003f45070 */
[----:B------:R-:W-:Y:S01]  /*0130*/  IADD3 R7, PT, PT, R7, -R2, -R6 ;  /* 0x8000000207077210 */ /* 0x000fe20007ffe806 */
[----:B0-----:R-:W0:Y:S02]  /*0140*/  MUFU.RCP R8, R8 ;  /* 0x0000000800087308 */ /* 0x001e240000001000 */
[----:B0-----:R-:W-:-:S06]  /*0150*/  IADD3 R4, PT, PT, R8, 0xffffffe, RZ ;  /* 0x0ffffffe08047810 */ /* 0x001fcc0007ffe0ff */
[----:B------:R0:W2:Y:S02]  /*0160*/  F2I.FTZ.U32.TRUNC.NTZ R5, R4 ;  /* 0x0000000400057305 */ /* 0x0000a4000021f000 */
[----:B0-----:R-:W-:Y:S02]  /*0170*/  HFMA2 R4, -RZ, RZ, 0, 0 ;  /* 0x00000000ff047431 */ /* 0x001fe400000001ff */
[----:B--2---:R-:W-:-:S04]  /*0180*/  IMAD R9, R9, R5, RZ ;  /* 0x0000000509097224 */ /* 0x004fc800078e02ff */
[----:B------:R-:W-:-:S06]  /*0190*/  IMAD.HI.U32 R8, R5, R9, R4 ;  /* 0x0000000905087227 */ /* 0x000fcc00078e0004 */
[----:B------:R-:W-:-:S05]  /*01a0*/  IMAD.HI.U32 R5, R8, R7, RZ ;  /* 0x0000000708057227 */ /* 0x000fca00078e00ff */
[----:B------:R-:W-:-:S05]  /*01b0*/  IADD3 R2, PT, PT, -R5, RZ, RZ ;  /* 0x000000ff05027210 */ /* 0x000fca0007ffe1ff */
[----:B------:R-:W-:-:S05]  /*01c0*/  IMAD R7, R0, R2, R7 ;  /* 0x0000000200077224 */ /* 0x000fca00078e0207 */
[----:B------:R-:W-:-:S13]  /*01d0*/  ISETP.GE.U32.AND P0, PT, R7, R0, PT ;  /* 0x000000000700720c */ /* 0x000fda0003f06070 */
[----:B------:R-:W-:Y:S02]  /*01e0*/  @P0 IADD3 R7, PT, PT, -R0, R7, RZ ;  /* 0x0000000700070210 */ /* 0x000fe40007ffe1ff */
[----:B------:R-:W-:Y:S02]  /*01f0*/  @P0 IADD3 R5, PT, PT, R5, 0x1, RZ ;  /* 0x0000000105050810 */ /* 0x000fe40007ffe0ff */
[----:B------:R-:W-:-:S13]  /*0200*/  ISETP.GE.U32.AND P1, PT, R7, R0, PT ;  /* 0x000000000700720c */ /* 0x000fda0003f26070 */
[----:B------:R-:W-:Y:S02]  /*0210*/  @P1 IADD3 R5, PT, PT, R5, 0x1, RZ ;  /* 0x0000000105051810 */ /* 0x000fe40007ffe0ff */
[----:B------:R-:W-:-:S04]  /*0220*/  @!P2 LOP3.LUT R5, RZ, R0, RZ, 0x33, !PT ;  /* 0x00000000ff05a212 */ /* 0x000fc800078e33ff */
[----:B------:R-:W-:-:S04]  /*0230*/  IADD3 R2, PT, PT, R6, R5, RZ ;  /* 0x0000000506027210 */ /* 0x000fc80007ffe0ff */
[C---:B------:R-:W-:Y:S02]  /*0240*/  LOP3.LUT R4, R2.reuse, 0x3, RZ, 0xc0, !PT ;  /* 0x0000000302047812 */ /* 0x040fe400078ec0ff */
[----:B------:R-:W-:Y:S02]  /*0250*/  ISETP.GE.U32.AND P1, PT, R2, 0x3, PT ;  /* 0x000000030200780c */ /* 0x000fe40003f26070 */
[----:B------:R-:W-:-:S13]  /*0260*/  ISETP.NE.AND P0, PT, R4, 0x3, PT ;  /* 0x000000030400780c */ /* 0x000fda0003f05270 */
[----:B-1----:R-:W-:Y:S05]  /*0270*/  @!P0 BRA `(.L_x_1) ;  /* 0x0000000000448947 */ /* 0x002fea0003800000 */
[----:B------:R-:W0:Y:S01]  /*0280*/  LDC.64 R4, c[0x0][0x390] ;  /* 0x0000e400ff047b82 */ /* 0x000e220000000a00 */
[----:B------:R-:W-:-:S04]  /*0290*/  IADD3 R2, PT, PT, R2, 0x1, RZ ;  /* 0x0000000102027810 */ /* 0x000fc80007ffe0ff */
[----:B------:R-:W-:-:S03]  /*02a0*/  LOP3.LUT R2, R2, 0x3, RZ, 0xc0, !PT ;  /* 0x0000000302027812 */ /* 0x000fc600078ec0ff */
[----:B------:R-:W1:Y:S01]  /*02b0*/  LDC.64 R6, c[0x0][0x380] ;  /* 0x0000e000ff067b82 */ /* 0x000e620000000a00 */
[----:B------:R-:W-:-:S07]  /*02c0*/  IADD3 R2, PT, PT, -R2, RZ, RZ ;  /* 0x000000ff02027210 */ /* 0x000fce0007ffe1ff */
[----:B------:R-:W2:Y:S02]  /*02d0*/  LDC.64 R8, c[0x0][0x388] ;  /* 0x0000e200ff087b82 */ /* 0x000ea40000000a00 */
.L_x_2:
[----:B--2---:R-:W-:-:S04]  /*02e0*/  IMAD.WIDE R12, R3, 0x4, R8 ;  /* 0x00000004030c7825 */ /* 0x004fc800078e0208 */
[C---:B-1----:R-:W-:Y:S02]  /*02f0*/  IMAD.WIDE R14, R3.reuse, 0x4, R6 ;  /* 0x00000004030e7825 */ /* 0x042fe400078e0206 */
[----:B------:R-:W2:Y:S04]  /*0300*/  LDG.E.CONSTANT R13, desc[UR4][R12.64] ;  /* 0x000000040c0d7981 */ /* 0x000ea8000c1e9900 */
[----:B------:R-:W2:Y:S01]  /*0310*/  LDG.E.CONSTANT R14, desc[UR4][R14.64] ;  /* 0x000000040e0e7981 */ /* 0x000ea2000c1e9900 */
[----:B0--3--:R-:W-:Y:S01]  /*0320*/  IMAD.WIDE R10, R3, 0x4, R4 ;  /* 0x00000004030a7825 */ /* 0x009fe200078e0204 */
[----:B------:R-:W-:Y:S02]  /*0330*/  IADD3 R2, PT, PT, R2, 0x1, RZ ;  /* 0x0000000102027810 */ /* 0x000fe40007ffe0ff */
[----:B------:R-:W-:-:S02]  /*0340*/  IADD3 R3, PT, PT, R0, R3, RZ ;  /* 0x0000000300037210 */ /* 0x000fc40007ffe0ff */
[----:B------:R-:W-:Y:S01]  /*0350*/  ISETP.NE.AND P0, PT, R2, RZ, PT ;  /* 0x000000ff0200720c */ /* 0x000fe20003f05270 */
[----:B--2---:R-:W-:-:S05]  /*0360*/  FADD R17, R14, R13 ;  /* 0x0000000d0e117221 */ /* 0x004fca0000000000 */
[----:B------:R3:W-:Y:S07]  /*0370*/  STG.E desc[UR4][R10.64], R17 ;  /* 0x000000110a007986 */ /* 0x0007ee000c101904 */
[----:B------:R-:W-:Y:S05]  /*0380*/  @P0 BRA `(.L_x_2) ;  /* 0xfffffffc00d40947 */ /* 0x000fea000383ffff */
.L_x_1:
[----:B------:R-:W-:Y:S05]  /*0390*/  BSYNC.RECONVERGENT B0 ;  /* 0x0000000000007941 */ /* 0x000fea0003800200 */
.L_x_0:
[----:B------:R-:W-:Y:S05]  /*03a0*/  @!P1 EXIT ;  /* 0x000000000000994d */ /* 0x000fea0003800000 */
.L_x_3:
[----:B0-----:R-:W0:Y:S08]  /*03b0*/  LDC.64 R4, c[0x0][0x380] ;  /* 0x0000e000ff047b82 */ /* 0x001e300000000a00 */
[----:B------:R-:W1:Y:S01]  /*03c0*/  LDC.64 R6, c[0x0][0x388] ;  /* 0x0000e200ff067b82 */ /* 0x000e620000000a00 */
[----:B0-----:R-:W-:-:S05]  /*03d0*/  IMAD.WIDE R8, R3, 0x4, R4 ;  /* 0x0000000403087825 */ /* 0x001fca00078e0204 */
[----:B------:R0:W2:Y:S01]  /*03e0*/  LDG.E.CONSTANT R2, desc[UR4][R8.64] ;  /* 0x0000000408027981 */ /* 0x0000a2000c1e9900 */
[----:B---3--:R-:W-:-:S04]  /*03f0*/  IMAD.WIDE R10, R0, 0x4, R8 ;  /* 0x00000004000a7825 */ /* 0x008fc800078e0208 */
[----:B-1----:R-:W-:Y:S01]  /*0400*/  IMAD.WIDE R22, R3, 0x4, R6 ;  /* 0x0000000403167825 */ /* 0x002fe200078e0206 */
[----:B------:R1:W3:Y:S01]  /*0410*/  LDG.E.CONSTANT R12, desc[UR4][R10.64] ;  /* 0x000000040a0c7981 */ /* 0x0002e2000c1e9900 */
[----:B------:R-:W4:Y:S02]  /*0420*/  LDC.64 R6, c[0x0][0x390] ;  /* 0x0000e400ff067b82 */ /* 0x000f240000000a00 */
[----:B------:R-:W-:-:S04]  /*0430*/  IMAD.WIDE R16, R0, 0x4, R10 ;  /* 0x0000000400107825 */ /* 0x000fc800078e020a */
[C---:B------:R-:W-:Y:S01]  /*0440*/  IMAD.WIDE R14, R0.reuse, 0x4, R22 ;  /* 0x00000004000e7825 */ /* 0x040fe200078e0216 */
[----:B------:R3:W5:Y:S03]  /*0450*/  LDG.E.CONSTANT R13, desc[UR4][R16.64] ;  /* 0x00000004100d7981 */ /* 0x000766000c1e9900 */
[C---:B------:R-:W-:Y:S01]  /*0460*/  IMAD.WIDE R18, R0.reuse, 0x4, R16 ;  /* 0x0000000400127825 */ /* 0x040fe200078e0210 */
[----:B------:R-:W2:Y:S03]  /*0470*/  LDG.E.CONSTANT R23, desc[UR4][R22.64] ;  /* 0x0000000416177981 */ /* 0x000ea6000c1e9900 */
[C---:B------:R-:W-:Y:S02]  /*0480*/  IMAD.WIDE R4, R0.reuse, 0x4, R14 ;  /* 0x0000000400047825 */ /* 0x040fe400078e020e */
[----:B------:R-:W3:Y:S02]  /*0490*/  LDG.E.CONSTANT R15, desc[UR4][R14.64] ;  /* 0x000000040e0f7981 */ /* 0x000ee4000c1e9900 */
[----:B------:R-:W-:-:S02]  /*04a0*/  IMAD.WIDE R20, R0, 0x4, R4 ;  /* 0x0000000400147825 */ /* 0x000fc400078e0204 */
[----:B------:R5:W5:Y:S04]  /*04b0*/  LDG.E.CONSTANT R18, desc[UR4][R18.64] ;  /* 0x0000000412127981 */ /* 0x000b68000c1e9900 */
[----:B------:R-:W5:Y:S04]  /*04c0*/  LDG.E.CONSTANT R4, desc[UR4][R4.64] ;  /* 0x0000000404047981 */ /* 0x000f68000c1e9900 */
[----:B------:R-:W5:Y:S01]  /*04d0*/  LDG.E.CONSTANT R21, desc[UR4][R20.64] ;  /* 0x0000000414157981 */ /* 0x000f62000c1e9900 */
[----:B----4-:R-:W-:-:S04]  /*04e0*/  IMAD.WIDE R6, R3, 0x4, R6 ;  /* 0x0000000403067825 */ /* 0x010fc800078e0206 */
[----:B0-----:R-:W-:-:S04]  /*04f0*/  IMAD.WIDE R8, R0, 0x4, R6 ;  /* 0x0000000400087825 */ /* 0x001fc800078e0206 */
[C---:B-1----:R-:W-:Y:S01]  /*0500*/  IMAD.WIDE R10, R0.reuse, 0x4, R8 ;  /* 0x00000004000a7825 */ /* 0x042fe200078e0208 */
[----:B------:R-:W-:-:S04]  /*0510*/  LEA R3, R0, R3, 0x2 ;  /* 0x0000000300037211 */ /* 0x000fc800078e10ff */
[----:B------:R-:W-:Y:S01]  /*0520*/  ISETP.GE.AND P0, PT, R3, UR6, PT ;  /* 0x0000000603007c0c */ /* 0x000fe2000bf06270 */
[----:B--2---:R-:W-:Y:S01]  /*0530*/  FADD R25, R2, R23 ;  /* 0x0000001702197221 */ /* 0x004fe20000000000 */
[----:B---3--:R-:W-:-:S04]  /*0540*/  FADD R17, R12, R15 ;  /* 0x0000000f0c117221 */ /* 0x008fc80000000000 */
[----:B------:R0:W-:Y:S04]  /*0550*/  STG.E desc[UR4][R6.64], R25 ;  /* 0x0000001906007986 */ /* 0x0001e8000c101904 */
[----:B------:R0:W-:Y:S01]  /*0560*/  STG.E desc[UR4][R8.64], R17 ;  /* 0x0000001108007986 */ /* 0x0001e2000c101904 */
[----:B-----5:R-:W-:Y:S01]  /*0570*/  FADD R19, R13, R4 ;  /* 0x000000040d137221 */ /* 0x020fe20000000000 */
[----:B------:R-:W-:-:S04]  /*0580*/  IMAD.WIDE R12, R0, 0x4, R10 ;  /* 0x00000004000c7825 */ /* 0x000fc800078e020a */
[----:B------:R-:W-:Y:S01]  /*0590*/  FADD R23, R18, R21 ;  /* 0x0000001512177221 */ /* 0x000fe20000000000 */
[----:B------:R0:W-:Y:S04]  /*05a0*/  STG.E desc[UR4][R10.64], R19 ;  /* 0x000000130a007986 */ /* 0x0001e8000c101904 */
[----:B------:R0:W-:Y:S01]  /*05b0*/  STG.E desc[UR4][R12.64], R23 ;  /* 0x000000170c007986 */ /* 0x0001e2000c101904 */
[----:B------:R-:W-:Y:S05]  /*05c0*/  @!P0 BRA `(.L_x_3) ;  /* 0xfffffffc00788947 */ /* 0x000fea000383ffff */
[----:B------:R-:W-:Y:S05]  /*05d0*/  EXIT ;  /* 0x000000000000794d */ /* 0x000fea0003800000 */
.L_x_4:
[----:B------:R-:W-:-:S00]  /*05e0*/  BRA `(.L_x_4) ;  /* 0xfffffffc00fc7947 */ /* 0x000fc0000383ffff */
[----:B------:R-:W-:-:S00]  /*05f0*/  NOP ;  /* 0x0000000000007918 */ /* 0x000fc00000000000 */
        /* <DEDUP_REMOVED lines=8> */
.L_x_5:


//--------------------- .nv.shared.reserved.0     --------------------------
	.section	.nv.shared.reserved.0,"aw",@nobits
	.weak		__nv_reservedSMEM_offset_0_alias
	.size		__nv_reservedSMEM_offset_0_alias, 0, 64
	.other		__nv_reservedSMEM_offset_0_alias,@"STO_CUDA_RESERVED_SHARED STV_DEFAULT"
__nv_reservedSMEM_offset_0_alias:
	.zero		0
	.zero		64


//--------------------- .nv.constant0._Z20optimized_add_kernelPKfS0_Pfi --------------------------
	.section	.nv.constant0._Z20optimized_add_kernelPKfS0_Pfi,"a",@progbits
	.sectionflags	@""
	.align	4
.nv.constant0._Z20optimized_add_kernelPKfS0_Pfi:
	.zero		924


//--------------------- SYMBOLS --------------------------

	.type		.nv.reservedSmem.offset0,@object
	.size		.nv.reservedSmem.offset0,0x4
